	.headerflags	@"EF_CUDA_TEXMODE_UNIFIED EF_CUDA_64BIT_ADDRESS EF_CUDA_ACCELERATORS EF_CUDA_SM90 EF_CUDA_VIRTUAL_SM(EF_CUDA_SM90)"
	.elftype	@"ET_EXEC"


//--------------------- .nv.info                  --------------------------
	.section	.nv.info,"",@"SHT_CUDA_INFO"
	.align	4


	//----- nvinfo : EIATTR_REGCOUNT
	.align		4
        /*0000*/ 	.byte	0x04, 0x2f
        /*0002*/ 	.short	(.L_3 - .L_2)
	.align		4
.L_2:
        /*0004*/ 	.word	index@(triton_poi_fused__native_batch_norm_legit_no_training_convolution_relu_3)
        /*0008*/ 	.word	0x00000020


	//----- nvinfo : EIATTR_MIN_STACK_SIZE
	.align		4
.L_3:
        /*000c*/ 	.byte	0x04, 0x12
        /*000e*/ 	.short	(.L_5 - .L_4)
	.align		4
.L_4:
        /*0010*/ 	.word	index@(triton_poi_fused__native_batch_norm_legit_no_training_convolution_relu_3)
        /*0014*/ 	.word	0x00000000


	//----- nvinfo : EIATTR_FRAME_SIZE
	.align		4
.L_5:
        /*0018*/ 	.byte	0x04, 0x11
        /*001a*/ 	.short	(.L_7 - .L_6)
	.align		4
.L_6:
        /*001c*/ 	.word	index@(triton_poi_fused__native_batch_norm_legit_no_training_convolution_relu_3)
        /*0020*/ 	.word	0x00000000


	//----- nvinfo : EIATTR_MIN_STACK_SIZE
	.align		4
.L_7:
        /*0024*/ 	.byte	0x04, 0x12
        /*0026*/ 	.short	(.L_9 - .L_8)
	.align		4
.L_8:
        /*0028*/ 	.word	index@(triton_poi_fused__native_batch_norm_legit_no_training_convolution_relu_3)
        /*002c*/ 	.word	0x00000000
.L_9:


//--------------------- .nv.info.triton_poi_fused__native_batch_norm_legit_no_training_convolution_relu_3 --------------------------
	.section	.nv.info.triton_poi_fused__native_batch_norm_legit_no_training_convolution_relu_3,"",@"SHT_CUDA_INFO"
	.sectionflags	@""
	.align	4


	//----- nvinfo : EIATTR_CUDA_API_VERSION
	.align		4
        /*0000*/ 	.byte	0x04, 0x37
        /*0002*/ 	.short	(.L_11 - .L_10)
.L_10:
        /*0004*/ 	.word	0x0000007c


	//----- nvinfo : EIATTR_KPARAM_INFO
	.align		4
.L_11:
        /*0008*/ 	.byte	0x04, 0x17
        /*000a*/ 	.short	(.L_13 - .L_12)
.L_12:
        /*000c*/ 	.word	0x00000000
        /*0010*/ 	.short	0x0007
        /*0012*/ 	.short	0x0038
        /*0014*/ 	.byte	0x00, 0xf0, 0x11, 0x00


	//----- nvinfo : EIATTR_KPARAM_INFO
	.align		4
.L_13:
        /*0018*/ 	.byte	0x04, 0x17
        /*001a*/ 	.short	(.L_15 - .L_14)
.L_14:
        /*001c*/ 	.word	0x00000000
        /*0020*/ 	.short	0x0006
        /*0022*/ 	.short	0x0030
        /*0024*/ 	.byte	0x00, 0xf4, 0x21, 0x00


	//----- nvinfo : EIATTR_KPARAM_INFO
	.align		4
.L_15:
        /*0028*/ 	.byte	0x04, 0x17
        /*002a*/ 	.short	(.L_17 - .L_16)
.L_16:
        /*002c*/ 	.word	0x00000000
        /*0030*/ 	.short	0x0005
        /*0032*/ 	.short	0x0028
        /*0034*/ 	.byte	0x00, 0xf4, 0x21, 0x00


	//----- nvinfo : EIATTR_KPARAM_INFO
	.align		4
.L_17:
        /*0038*/ 	.byte	0x04, 0x17
        /*003a*/ 	.short	(.L_19 - .L_18)
.L_18:
        /*003c*/ 	.word	0x00000000
        /*0040*/ 	.short	0x0004
        /*0042*/ 	.short	0x0020
        /*0044*/ 	.byte	0x00, 0xf4, 0x21, 0x00


	//----- nvinfo : EIATTR_KPARAM_INFO
	.align		4
.L_19:
        /*0048*/ 	.byte	0x04, 0x17
        /*004a*/ 	.short	(.L_21 - .L_20)
.L_20:
        /*004c*/ 	.word	0x00000000
        /*0050*/ 	.short	0x0003
        /*0052*/ 	.short	0x0018
        /*0054*/ 	.byte	0x00, 0xf4, 0x21, 0x00


	//----- nvinfo : EIATTR_KPARAM_INFO
	.align		4
.L_21:
        /*0058*/ 	.byte	0x04, 0x17
        /*005a*/ 	.short	(.L_23 - .L_22)
.L_22:
        /*005c*/ 	.word	0x00000000
        /*0060*/ 	.short	0x0002
        /*0062*/ 	.short	0x0010
        /*0064*/ 	.byte	0x00, 0xf4, 0x21, 0x00


	//----- nvinfo : EIATTR_KPARAM_INFO
	.align		4
.L_23:
        /*0068*/ 	.byte	0x04, 0x17
        /*006a*/ 	.short	(.L_25 - .L_24)
.L_24:
        /*006c*/ 	.word	0x00000000
        /*0070*/ 	.short	0x0001
        /*0072*/ 	.short	0x0008
        /*0074*/ 	.byte	0x00, 0xf4, 0x21, 0x00


	//----- nvinfo : EIATTR_KPARAM_INFO
	.align		4
.L_25:
        /*0078*/ 	.byte	0x04, 0x17
        /*007a*/ 	.short	(.L_27 - .L_26)
.L_26:
        /*007c*/ 	.word	0x00000000
        /*0080*/ 	.short	0x0000
        /*0082*/ 	.short	0x0000
        /*0084*/ 	.byte	0x00, 0xf4, 0x21, 0x00


	//----- nvinfo : EIATTR_SPARSE_MMA_MASK
	.align		4
.L_27:
        /*0088*/ 	.byte	0x03, 0x50
        /*008a*/ 	.short	0x0000


	//----- nvinfo : EIATTR_MAXREG_COUNT
	.align		4
        /*008c*/ 	.byte	0x03, 0x1b
        /*008e*/ 	.short	0x00ff


	//----- nvinfo : EIATTR_EXIT_INSTR_OFFSETS
	.align		4
        /*0090*/ 	.byte	0x04, 0x1c
        /*0092*/ 	.short	(.L_29 - .L_28)


	//   ....[0]....
.L_28:
        /*0094*/ 	.word	0x000007e0


	//----- nvinfo : EIATTR_REQNTID
	.align		4
.L_29:
        /*0098*/ 	.byte	0x04, 0x10
        /*009a*/ 	.short	(.L_31 - .L_30)
.L_30:
        /*009c*/ 	.word	0x00000080
        /*00a0*/ 	.word	0x00000001
        /*00a4*/ 	.word	0x00000001


	//----- nvinfo : EIATTR_CBANK_PARAM_SIZE
	.align		4
.L_31:
        /*00a8*/ 	.byte	0x03, 0x19
        /*00aa*/ 	.short	0x003c


	//----- nvinfo : EIATTR_PARAM_CBANK
	.align		4
        /*00ac*/ 	.byte	0x04, 0x0a
        /*00ae*/ 	.short	(.L_33 - .L_32)
	.align		4
.L_32:
        /*00b0*/ 	.word	index@(.nv.constant0.triton_poi_fused__native_batch_norm_legit_no_training_convolution_relu_3)
        /*00b4*/ 	.short	0x0210
        /*00b6*/ 	.short	0x003c


	//----- nvinfo : EIATTR_SW_WAR
	.align		4
.L_33:
        /*00b8*/ 	.byte	0x04, 0x36
        /*00ba*/ 	.short	(.L_35 - .L_34)
.L_34:
        /*00bc*/ 	.word	0x00000008
.L_35:


//--------------------- .nv.callgraph             --------------------------
	.section	.nv.callgraph,"",@"SHT_CUDA_CALLGRAPH"
	.align	4
	.sectionentsize	8
	.align		4
        /*0000*/ 	.word	0x00000000
	.align		4
        /*0004*/ 	.word	0xffffffff
	.align		4
        /*0008*/ 	.word	0x00000000
	.align		4
        /*000c*/ 	.word	0xfffffffe
	.align		4
        /*0010*/ 	.word	0x00000000
	.align		4
        /*0014*/ 	.word	0xfffffffd
	.align		4
        /*0018*/ 	.word	0x00000000
	.align		4
        /*001c*/ 	.word	0xfffffffc


//--------------------- .nv.constant4             --------------------------
	.section	.nv.constant4,"a",@progbits
	.align	8
	.align		8
.nv.constant4:
        /*0000*/ 	.dword	_$_str
	.align		8
        /*0008*/ 	.dword	_$_str_$_2


//--------------------- .text.triton_poi_fused__native_batch_norm_legit_no_training_convolution_relu_3 --------------------------
	.section	.text.triton_poi_fused__native_batch_norm_legit_no_training_convolution_relu_3,"ax",@progbits
	.align	128
        .global         triton_poi_fused__native_batch_norm_legit_no_training_convolution_relu_3
        .type           triton_poi_fused__native_batch_norm_legit_no_training_convolution_relu_3,@function
        .size           triton_poi_fused__native_batch_norm_legit_no_training_convolution_relu_3,(.L_x_1 - triton_poi_fused__native_batch_norm_legit_no_training_convolution_relu_3)
        .other          triton_poi_fused__native_batch_norm_legit_no_training_convolution_relu_3,@"STO_CUDA_ENTRY STV_DEFAULT"
triton_poi_fused__native_batch_norm_legit_no_training_convolution_relu_3:
.text.triton_poi_fused__native_batch_norm_legit_no_training_convolution_relu_3:
[----:B------:R-:W-:Y:S01]  /*0000*/  LDC R1, c[0x0][0x28] ;  /* 0x00000a00ff017b82 */ /* 0x000fe20000000800 */
[----:B------:R-:W1:Y:S01]  /*0010*/  S2R R0, SR_TID.X ;  /* 0x0000000000007919 */ /* 0x000e620000002100 */
[----:B------:R-:W-:Y:S01]  /*0020*/  HFMA2.MMA R4, -RZ, RZ, 0, 0 ;  /* 0x00000000ff047435 */ /* 0x000fe200000001ff */
[----:B------:R-:W-:-:S05]  /*0030*/  MOV R2, RZ ;  /* 0x000000ff00027202 */ /* 0x000fca0000000f00 */
[----:B------:R-:W2:Y:S01]  /*0040*/  LDC.64 R6, c[0x0][0x228] ;  /* 0x00008a00ff067b82 */ /* 0x000ea20000000a00 */
[----:B------:R-:W3:Y:S01]  /*0050*/  S2R R5, SR_CTAID.X ;  /* 0x0000000000057919 */ /* 0x000ee20000002500 */
[----:B------:R-:W-:-:S06]  /*0060*/  ULDC.64 UR4, c[0x0][0x208] ;  /* 0x0000820000047ab9 */ /* 0x000fcc0000000a00 */
[----:B------:R-:W4:Y:S08]  /*0070*/  LDC.64 R28, c[0x0][0x220] ;  /* 0x00008800ff1c7b82 */ /* 0x000f300000000a00 */
[----:B------:R-:W5:Y:S08]  /*0080*/  LDC.64 R26, c[0x0][0x230] ;  /* 0x00008c00ff1a7b82 */ /* 0x000f700000000a00 */
[----:B------:R-:W4:Y:S01]  /*0090*/  LDC.64 R20, c[0x0][0x238] ;  /* 0x00008e00ff147b82 */ /* 0x000f220000000a00 */
[----:B-1----:R-:W-:-:S04]  /*00a0*/  SHF.L.U32 R0, R0, 0x2, RZ ;  /* 0x0000000200007819 */ /* 0x002fc800000006ff */
[----:B------:R-:W-:-:S04]  /*00b0*/  LOP3.LUT R0, R0, 0x1fc, RZ, 0xc0, !PT ;  /* 0x000001fc00007812 */ /* 0x000fc800078ec0ff */
[----:B---3--:R-:W-:-:S04]  /*00c0*/  LEA R5, R5, R0, 0xa ;  /* 0x0000000005057211 */ /* 0x008fc800078e50ff */
[----:B------:R-:W-:Y:S01]  /*00d0*/  IADD3 R3, R5, 0x200, RZ ;  /* 0x0000020005037810 */ /* 0x000fe20007ffe0ff */
[----:B------:R-:W-:-:S04]  /*00e0*/  IMAD.HI R0, R5, -0x779bd671, R4 ;  /* 0x8864298f05007827 */ /* 0x000fc800078e0204 */
[----:B------:R-:W-:Y:S01]  /*00f0*/  IMAD.HI R2, R3, -0x779bd671, R2 ;  /* 0x8864298f03027827 */ /* 0x000fe200078e0202 */
[----:B------:R-:W-:-:S04]  /*0100*/  SHF.R.U32.HI R9, RZ, 0x1f, R0 ;  /* 0x0000001fff097819 */ /* 0x000fc80000011600 */
[----:B------:R-:W-:Y:S02]  /*0110*/  LEA.HI.SX32 R9, R0, R9, 0x13 ;  /* 0x0000000900097211 */ /* 0x000fe400078f9aff */
[----:B------:R-:W-:Y:S02]  /*0120*/  SHF.R.U32.HI R3, RZ, 0x1f, R2 ;  /* 0x0000001fff037819 */ /* 0x000fe40000011602 */
[----:B------:R-:W-:Y:S02]  /*0130*/  LEA.HI R0, R9, R9, RZ, 0x7 ;  /* 0x0000000909007211 */ /* 0x000fe400078f38ff */
[----:B------:R-:W-:Y:S02]  /*0140*/  LEA.HI.SX32 R3, R2, R3, 0x13 ;  /* 0x0000000302037211 */ /* 0x000fe400078f9aff */
[----:B------:R-:W-:Y:S02]  /*0150*/  LOP3.LUT R0, R0, 0xffffff80, RZ, 0xc0, !PT ;  /* 0xffffff8000007812 */ /* 0x000fe400078ec0ff */
[----:B------:R-:W-:-:S02]  /*0160*/  LEA.HI R2, R3, R3, RZ, 0x7 ;  /* 0x0000000303027211 */ /* 0x000fc400078f38ff */
[----:B------:R-:W-:Y:S02]  /*0170*/  IADD3 R25, R9, -R0, RZ ;  /* 0x8000000009197210 */ /* 0x000fe40007ffe0ff */
[----:B------:R-:W-:Y:S01]  /*0180*/  LOP3.LUT R2, R2, 0xffffff80, RZ, 0xc0, !PT ;  /* 0xffffff8002027812 */ /* 0x000fe200078ec0ff */
[----:B------:R-:W1:Y:S02]  /*0190*/  LDC.64 R8, c[0x0][0x218] ;  /* 0x00008600ff087b82 */ /* 0x000e640000000a00 */
[----:B--2---:R-:W-:Y:S01]  /*01a0*/  IMAD.WIDE R12, R25, 0x4, R6 ;  /* 0x00000004190c7825 */ /* 0x004fe200078e0206 */
[----:B------:R-:W-:-:S04]  /*01b0*/  IADD3 R3, R3, -R2, RZ ;  /* 0x8000000203037210 */ /* 0x000fc80007ffe0ff */
[----:B------:R-:W2:Y:S01]  /*01c0*/  LDG.E.EL R0, desc[UR4][R12.64] ;  /* 0x000000040c007981 */ /* 0x000ea2000c2e1900 */
[----:B------:R-:W-:Y:S02]  /*01d0*/  IMAD.WIDE R22, R3, 0x4, R6 ;  /* 0x0000000403167825 */ /* 0x000fe400078e0206 */
[----:B------:R-:W3:Y:S03]  /*01e0*/  LDC.64 R6, c[0x0][0x210] ;  /* 0x00008400ff067b82 */ /* 0x000ee60000000a00 */
[----:B------:R5:W2:Y:S01]  /*01f0*/  LDG.E.EL R19, desc[UR4][R22.64] ;  /* 0x0000000416137981 */ /* 0x000aa2000c2e1900 */
[----:B----4-:R-:W-:-:S06]  /*0200*/  IMAD.WIDE R16, R25, 0x4, R28 ;  /* 0x0000000419107825 */ /* 0x010fcc00078e021c */
[----:B------:R-:W4:Y:S01]  /*0210*/  LDG.E.EL R17, desc[UR4][R16.64] ;  /* 0x0000000410117981 */ /* 0x000f22000c2e1900 */
[----:B-1----:R-:W-:-:S05]  /*0220*/  IMAD.WIDE R10, R25, 0x4, R8 ;  /* 0x00000004190a7825 */ /* 0x002fca00078e0208 */
[----:B------:R-:W4:Y:S01]  /*0230*/  LDG.E.EL R18, desc[UR4][R10.64] ;  /* 0x000000040a127981 */ /* 0x000f22000c2e1900 */
[----:B0--3--:R-:W-:-:S05]  /*0240*/  IMAD.WIDE R6, R5, 0x4, R6 ;  /* 0x0000000405067825 */ /* 0x009fca00078e0206 */
[----:B------:R-:W4:Y:S01]  /*0250*/  LDG.E.128 R12, desc[UR4][R6.64] ;  /* 0x00000004060c7981 */ /* 0x000f22000c1e1d00 */
[----:B------:R-:W-:-:S04]  /*0260*/  IMAD.WIDE R8, R3, 0x4, R8 ;  /* 0x0000000403087825 */ /* 0x000fc800078e0208 */
[C---:B-----5:R-:W-:Y:S01]  /*0270*/  IMAD.WIDE R22, R25.reuse, 0x4, R26 ;  /* 0x0000000419167825 */ /* 0x060fe200078e021a */
[----:B------:R-:W3:Y:S03]  /*0280*/  LDG.E.EL R16, desc[UR4][R8.64] ;  /* 0x0000000408107981 */ /* 0x000ee6000c2e1900 */
[----:B------:R-:W-:Y:S02]  /*0290*/  IMAD.WIDE R24, R25, 0x4, R20 ;  /* 0x0000000419187825 */ /* 0x000fe400078e0214 */
[----:B------:R-:W5:Y:S02]  /*02a0*/  LDG.E.EL R23, desc[UR4][R22.64] ;  /* 0x0000000416177981 */ /* 0x000f64000c2e1900 */
[C---:B------:R-:W-:Y:S02]  /*02b0*/  IMAD.WIDE R28, R3.reuse, 0x4, R28 ;  /* 0x00000004031c7825 */ /* 0x040fe400078e021c */
[----:B------:R-:W5:Y:S04]  /*02c0*/  LDG.E.EL R24, desc[UR4][R24.64] ;  /* 0x0000000418187981 */ /* 0x000f68000c2e1900 */
[----:B------:R-:W3:Y:S01]  /*02d0*/  LDG.E.128 R8, desc[UR4][R6.64+0x800] ;  /* 0x0008000406087981 */ /* 0x000ee2000c1e1d00 */
[----:B------:R-:W-:-:S03]  /*02e0*/  IMAD.WIDE R26, R3, 0x4, R26 ;  /* 0x00000004031a7825 */ /* 0x000fc600078e021a */
[----:B------:R-:W5:Y:S01]  /*02f0*/  LDG.E.EL R2, desc[UR4][R28.64] ;  /* 0x000000041c027981 */ /* 0x000f62000c2e1900 */
[----:B------:R-:W-:-:S03]  /*0300*/  IMAD.WIDE R20, R3, 0x4, R20 ;  /* 0x0000000403147825 */ /* 0x000fc600078e0214 */
[----:B------:R-:W5:Y:S04]  /*0310*/  LDG.E.EL R4, desc[UR4][R26.64] ;  /* 0x000000041a047981 */ /* 0x000f68000c2e1900 */
[----:B------:R0:W5:Y:S02]  /*0320*/  LDG.E.EL R3, desc[UR4][R20.64] ;  /* 0x0000000414037981 */ /* 0x000164000c2e1900 */
[----:B0-----:R-:W-:Y:S01]  /*0330*/  HFMA2.MMA R21, -RZ, RZ, 1.625, 0 ;  /* 0x3e800000ff157435 */ /* 0x001fe200000001ff */
[----:B--2---:R-:W-:-:S04]  /*0340*/  FADD R0, R0, 9.9999997473787516356e-06 ;  /* 0x3727c5ac00007421 */ /* 0x004fc80000000000 */
[----:B------:R-:W0:Y:S01]  /*0350*/  MUFU.SQRT R22, R0 ;  /* 0x0000000000167308 */ /* 0x000e220000002000 */
[----:B------:R-:W-:-:S07]  /*0360*/  FADD R19, R19, 9.9999997473787516356e-06 ;  /* 0x3727c5ac13137421 */ /* 0x000fce0000000000 */
[----:B------:R-:W1:Y:S01]  /*0370*/  MUFU.SQRT R25, R19 ;  /* 0x0000001300197308 */ /* 0x000e620000002000 */
[C---:B0-----:R-:W-:Y:S02]  /*0380*/  FSETP.GT.AND P0, PT, R22.reuse, 8.50705917302346158658e+37, PT ;  /* 0x7e8000001600780b */ /* 0x041fe40003f04000 */
[----:B------:R-:W-:Y:S02]  /*0390*/  FSETP.GEU.AND P2, PT, R22, 1.175494350822287508e-38, PT ;  /* 0x008000001600780b */ /* 0x000fe40003f4e000 */
[C---:B-1----:R-:W-:Y:S02]  /*03a0*/  FSETP.GT.AND P1, PT, R25.reuse, 8.50705917302346158658e+37, PT ;  /* 0x7e8000001900780b */ /* 0x042fe40003f24000 */
[----:B------:R-:W-:-:S07]  /*03b0*/  FSETP.GEU.AND P3, PT, R25, 1.175494350822287508e-38, PT ;  /* 0x008000001900780b */ /* 0x000fce0003f6e000 */
[----:B------:R-:W-:-:S04]  /*03c0*/  @P0 FMUL R22, R22, 0.25 ;  /* 0x3e80000016160820 */ /* 0x000fc80000400000 */
[----:B------:R-:W-:Y:S01]  /*03d0*/  @!P2 FMUL R22, R22, 16777216 ;  /* 0x4b8000001616a820 */ /* 0x000fe20000400000 */
[----:B------:R-:W-:-:S03]  /*03e0*/  @P1 FMUL R25, R25, 0.25 ;  /* 0x3e80000019191820 */ /* 0x000fc60000400000 */
[----:B------:R-:W0:Y:S01]  /*03f0*/  MUFU.RCP R20, R22 ;  /* 0x0000001600147308 */ /* 0x000e220000001000 */
[----:B------:R-:W-:Y:S01]  /*0400*/  @!P3 FMUL R25, R25, 16777216 ;  /* 0x4b8000001919b820 */ /* 0x000fe20000400000 */
[----:B------:R-:W-:-:S06]  /*0410*/  FSEL R19, R21, 1, P0 ;  /* 0x3f80000015137808 */ /* 0x000fcc0000000000 */
[----:B------:R1:W2:Y:S01]  /*0420*/  MUFU.RCP R0, R25 ;  /* 0x0000001900007308 */ /* 0x0002a20000001000 */
[----:B------:R-:W-:Y:S01]  /*0430*/  FSEL R21, R21, 1, P1 ;  /* 0x3f80000015157808 */ /* 0x000fe20000800000 */
[----:B------:R-:W-:Y:S01]  /*0440*/  @!P2 FMUL R19, R19, 16777216 ;  /* 0x4b8000001313a820 */ /* 0x000fe20000400000 */
[--C-:B----4-:R-:W-:Y:S01]  /*0450*/  FADD R13, R13, R18.reuse ;  /* 0x000000120d0d7221 */ /* 0x110fe20000000000 */
[--C-:B------:R-:W-:Y:S01]  /*0460*/  FADD R12, R12, R18.reuse ;  /* 0x000000120c0c7221 */ /* 0x100fe20000000000 */
[--C-:B------:R-:W-:Y:S01]  /*0470*/  FADD R14, R14, R18.reuse ;  /* 0x000000120e0e7221 */ /* 0x100fe20000000000 */
[----:B------:R-:W-:Y:S01]  /*0480*/  @!P3 FMUL R21, R21, 16777216 ;  /* 0x4b8000001515b820 */ /* 0x000fe20000400000 */
[----:B0-----:R-:W-:Y:S01]  /*0490*/  FMUL R20, R20, R19 ;  /* 0x0000001314147220 */ /* 0x001fe20000400000 */
[----:B------:R-:W-:Y:S01]  /*04a0*/  FADD R19, -R17, R13 ;  /* 0x0000000d11137221 */ /* 0x000fe20000000100 */
[----:B------:R-:W-:Y:S01]  /*04b0*/  FADD R15, R15, R18 ;  /* 0x000000120f0f7221 */ /* 0x000fe20000000000 */
[----:B-1----:R-:W-:-:S02]  /*04c0*/  FADD R25, -R17, R14 ;  /* 0x0000000e11197221 */ /* 0x002fc40000000100 */
[----:B------:R-:W-:Y:S02]  /*04d0*/  FMUL R22, R20, R19 ;  /* 0x0000001314167220 */ /* 0x000fe40000400000 */
[----:B------:R-:W0:Y:S01]  /*04e0*/  LDC.64 R18, c[0x0][0x240] ;  /* 0x00009000ff127b82 */ /* 0x000e220000000a00 */
[----:B--2---:R-:W-:Y:S01]  /*04f0*/  FMUL R0, R0, R21 ;  /* 0x0000001500007220 */ /* 0x004fe20000400000 */
[C---:B------:R-:W-:Y:S01]  /*0500*/  FADD R21, -R17.reuse, R12 ;  /* 0x0000000c11157221 */ /* 0x040fe20000000100 */
[----:B------:R-:W-:Y:S01]  /*0510*/  FADD R17, -R17, R15 ;  /* 0x0000000f11117221 */ /* 0x000fe20000000100 */
[----:B------:R-:W-:Y:S01]  /*0520*/  FMUL R25, R20, R25 ;  /* 0x0000001914197220 */ /* 0x000fe20000400000 */
[--C-:B---3--:R-:W-:Y:S01]  /*0530*/  FADD R10, R10, R16.reuse ;  /* 0x000000100a0a7221 */ /* 0x108fe20000000000 */
[C---:B------:R-:W-:Y:S01]  /*0540*/  FMUL R27, R20.reuse, R21 ;  /* 0x00000015141b7220 */ /* 0x040fe20000400000 */
[----:B------:R-:W-:Y:S01]  /*0550*/  FMUL R21, R20, R17 ;  /* 0x0000001114157220 */ /* 0x000fe20000400000 */
[--C-:B------:R-:W-:Y:S01]  /*0560*/  FADD R9, R9, R16.reuse ;  /* 0x0000001009097221 */ /* 0x100fe20000000000 */
[--C-:B------:R-:W-:Y:S01]  /*0570*/  FADD R8, R8, R16.reuse ;  /* 0x0000001008087221 */ /* 0x100fe20000000000 */
[----:B------:R-:W-:Y:S01]  /*0580*/  FADD R11, R11, R16 ;  /* 0x000000100b0b7221 */ /* 0x000fe20000000000 */
[C-C-:B-----5:R-:W-:Y:S01]  /*0590*/  FFMA R20, R23.reuse, R22, R24.reuse ;  /* 0x0000001617147223 */ /* 0x160fe20000000018 */
[C-C-:B------:R-:W-:Y:S01]  /*05a0*/  FFMA R17, R23.reuse, R27, R24.reuse ;  /* 0x0000001b17117223 */ /* 0x140fe20000000018 */
[C-C-:B------:R-:W-:Y:S01]  /*05b0*/  FFMA R22, R23.reuse, R25, R24.reuse ;  /* 0x0000001917167223 */ /* 0x140fe20000000018 */
[----:B------:R-:W-:Y:S01]  /*05c0*/  FFMA R23, R23, R21, R24 ;  /* 0x0000001517177223 */ /* 0x000fe20000000018 */
[C---:B------:R-:W-:Y:S01]  /*05d0*/  FADD R27, -R2.reuse, R10 ;  /* 0x0000000a021b7221 */ /* 0x040fe20000000100 */
[C---:B------:R-:W-:Y:S01]  /*05e0*/  FADD R25, -R2.reuse, R9 ;  /* 0x0000000902197221 */ /* 0x040fe20000000100 */
[C---:B------:R-:W-:Y:S01]  /*05f0*/  FADD R21, -R2.reuse, R8 ;  /* 0x0000000802157221 */ /* 0x040fe20000000100 */
[----:B------:R-:W-:Y:S01]  /*0600*/  FADD R29, -R2, R11 ;  /* 0x0000000b021d7221 */ /* 0x000fe20000000100 */
[C---:B------:R-:W-:Y:S01]  /*0610*/  FMUL R16, R0.reuse, R27 ;  /* 0x0000001b00107220 */ /* 0x040fe20000400000 */
[C---:B------:R-:W-:Y:S01]  /*0620*/  FMUL R2, R0.reuse, R25 ;  /* 0x0000001900027220 */ /* 0x040fe20000400000 */
[C---:B------:R-:W-:Y:S01]  /*0630*/  FMUL R26, R0.reuse, R21 ;  /* 0x00000015001a7220 */ /* 0x040fe20000400000 */
[----:B------:R-:W-:Y:S01]  /*0640*/  FMUL R24, R0, R29 ;  /* 0x0000001d00187220 */ /* 0x000fe20000400000 */
[C-C-:B------:R-:W-:Y:S01]  /*0650*/  FFMA R16, R4.reuse, R16, R3.reuse ;  /* 0x0000001004107223 */ /* 0x140fe20000000003 */
[C-C-:B------:R-:W-:Y:S01]  /*0660*/  FFMA R2, R4.reuse, R2, R3.reuse ;  /* 0x0000000204027223 */ /* 0x140fe20000000003 */
[C-C-:B------:R-:W-:Y:S01]  /*0670*/  FFMA R0, R4.reuse, R26, R3.reuse ;  /* 0x0000001a04007223 */ /* 0x140fe20000000003 */
[----:B------:R-:W-:Y:S01]  /*0680*/  FFMA R24, R4, R24, R3 ;  /* 0x0000001804187223 */ /* 0x000fe20000000003 */
[----:B------:R-:W-:-:S02]  /*0690*/  FSETP.GEU.AND P6, PT, R23, RZ, PT ;  /* 0x000000ff1700720b */ /* 0x000fc40003fce000 */
[----:B------:R-:W-:Y:S02]  /*06a0*/  FSETP.GEU.AND P1, PT, R20, RZ, PT ;  /* 0x000000ff1400720b */ /* 0x000fe40003f2e000 */
[----:B------:R-:W-:Y:S02]  /*06b0*/  FSETP.GEU.AND P2, PT, R17, RZ, PT ;  /* 0x000000ff1100720b */ /* 0x000fe40003f4e000 */
[----:B------:R-:W-:Y:S02]  /*06c0*/  FSETP.GEU.AND P4, PT, R16, RZ, PT ;  /* 0x000000ff1000720b */ /* 0x000fe40003f8e000 */
[----:B------:R-:W-:Y:S02]  /*06d0*/  SEL R23, R23, RZ, P6 ;  /* 0x000000ff17177207 */ /* 0x000fe40003000000 */
[----:B------:R-:W-:Y:S02]  /*06e0*/  FSETP.GEU.AND P0, PT, R22, RZ, PT ;  /* 0x000000ff1600720b */ /* 0x000fe40003f0e000 */
[----:B------:R-:W-:-:S02]  /*06f0*/  FSETP.GEU.AND P3, PT, R24, RZ, PT ;  /* 0x000000ff1800720b */ /* 0x000fc40003f6e000 */
[----:B------:R-:W-:Y:S02]  /*0700*/  FSETP.GEU.AND P5, PT, R2, RZ, PT ;  /* 0x000000ff0200720b */ /* 0x000fe40003fae000 */
[----:B------:R-:W-:Y:S01]  /*0710*/  FSETP.GEU.AND P6, PT, R0, RZ, PT ;  /* 0x000000ff0000720b */ /* 0x000fe20003fce000 */
[----:B0-----:R-:W-:Y:S01]  /*0720*/  IMAD.WIDE R4, R5, 0x4, R18 ;  /* 0x0000000405047825 */ /* 0x001fe200078e0212 */
[----:B------:R-:W-:Y:S02]  /*0730*/  SEL R21, R20, RZ, P1 ;  /* 0x000000ff14157207 */ /* 0x000fe40000800000 */
[----:B------:R-:W-:Y:S02]  /*0740*/  SEL R20, R17, RZ, P2 ;  /* 0x000000ff11147207 */ /* 0x000fe40001000000 */
[----:B------:R-:W-:Y:S02]  /*0750*/  SEL R18, R16, RZ, P4 ;  /* 0x000000ff10127207 */ /* 0x000fe40002000000 */
[----:B------:R-:W-:-:S02]  /*0760*/  SEL R22, R22, RZ, P0 ;  /* 0x000000ff16167207 */ /* 0x000fc40000000000 */
[----:B------:R-:W-:Y:S02]  /*0770*/  SEL R19, R24, RZ, P3 ;  /* 0x000000ff18137207 */ /* 0x000fe40001800000 */
[----:B------:R-:W-:Y:S02]  /*0780*/  SEL R17, R2, RZ, P5 ;  /* 0x000000ff02117207 */ /* 0x000fe40002800000 */
[----:B------:R-:W-:Y:S01]  /*0790*/  SEL R16, R0, RZ, P6 ;  /* 0x000000ff00107207 */ /* 0x000fe20003000000 */
[----:B------:R-:W-:Y:S04]  /*07a0*/  STG.E.128 desc[UR4][R6.64], R12 ;  /* 0x0000000c06007986 */ /* 0x000fe8000c101d04 */
[----:B------:R-:W-:Y:S04]  /*07b0*/  STG.E.128 desc[UR4][R6.64+0x800], R8 ;  /* 0x0008000806007986 */ /* 0x000fe8000c101d04 */
[----:B------:R-:W-:Y:S04]  /*07c0*/  STG.E.128 desc[UR4][R4.64], R20 ;  /* 0x0000001404007986 */ /* 0x000fe8000c101d04 */
[----:B------:R-:W-:Y:S01]  /*07d0*/  STG.E.128 desc[UR4][R4.64+0x800], R16 ;  /* 0x0008001004007986 */ /* 0x000fe2000c101d04 */
[----:B------:R-:W-:Y:S05]  /*07e0*/  EXIT ;  /* 0x000000000000794d */ /* 0x000fea0003800000 */
.L_x_0:
[----:B------:R-:W-:-:S00]  /*07f0*/  BRA `(.L_x_0) ;  /* 0xfffffffc00fc7947 */ /* 0x000fc0000383ffff */
[----:B------:R-:W-:-:S00]  /*0800*/  NOP ;  /* 0x0000000000007918 */ /* 0x000fc00000000000 */
[----:B------:R-:W-:-:S00]  /*0810*/  NOP ;  /* 0x0000000000007918 */ /* 0x000fc00000000000 */
[----:B------:R-:W-:-:S00]  /*0820*/  NOP ;  /* 0x0000000000007918 */ /* 0x000fc00000000000 */
[----:B------:R-:W-:-:S00]  /*0830*/  NOP ;  /* 0x0000000000007918 */ /* 0x000fc00000000000 */
[----:B------:R-:W-:-:S00]  /*0840*/  NOP ;  /* 0x0000000000007918 */ /* 0x000fc00000000000 */
[----:B------:R-:W-:-:S00]  /*0850*/  NOP ;  /* 0x0000000000007918 */ /* 0x000fc00000000000 */
[----:B------:R-:W-:-:S00]  /*0860*/  NOP ;  /* 0x0000000000007918 */ /* 0x000fc00000000000 */
[----:B------:R-:W-:-:S00]  /*0870*/  NOP ;  /* 0x0000000000007918 */ /* 0x000fc00000000000 */
.L_x_1:


//--------------------- .nv.global.init           --------------------------
	.section	.nv.global.init,"aw",@progbits
.nv.global.init:
	.type		_$_str,@object
	.size		_$_str,(_$_str_$_2 - _$_str)
_$_str:
        /*0000*/ 	.byte	0x5f, 0x5f, 0x43, 0x55, 0x44, 0x41, 0x5f, 0x46, 0x54, 0x5a, 0x00
	.type		_$_str_$_2,@object
	.size		_$_str_$_2,(.L_1 - _$_str_$_2)
_$_str_$_2:
        /*000b*/ 	.byte	0x5f, 0x5f, 0x43, 0x55, 0x44, 0x41, 0x5f, 0x50, 0x52, 0x45, 0x43, 0x5f, 0x53, 0x51, 0x52, 0x54
        /*001b*/ 	.byte	0x00
.L_1:


//--------------------- .nv.constant0.triton_poi_fused__native_batch_norm_legit_no_training_convolution_relu_3 --------------------------
	.section	.nv.constant0.triton_poi_fused__native_batch_norm_legit_no_training_convolution_relu_3,"a",@progbits
	.sectionflags	@""
	.align	4
.nv.constant0.triton_poi_fused__native_batch_norm_legit_no_training_convolution_relu_3:
	.zero		588
